//
// Generated by NVIDIA NVVM Compiler
//
// Compiler Build ID: CL-36424714
// Cuda compilation tools, release 13.0, V13.0.88
// Based on NVVM 20.0.0
//

.version 9.0
.target sm_100
.address_size 64

	// .globl	_Z10cuda_hellov
.extern .func  (.param .b32 func_retval0) vprintf
(
	.param .b64 vprintf_param_0,
	.param .b64 vprintf_param_1
)
;
.extern .func  (.param .b64 func_retval0) malloc
(
	.param .b64 malloc_param_0
)
;
.global .align 8 .u64 dev_plain;
.global .align 1 .b8 $str[8] = {71, 80, 85, 32, 37, 115, 10};
.global .align 1 .b8 $str$1[20] = {72, 101, 108, 108, 111, 32, 87, 111, 114, 108, 100, 32, 100, 117, 32, 71, 80, 85, 10};

.visible .entry _Z10cuda_hellov()
{
	.local .align 8 .b8 	__local_depot0[8];
	.reg .b64 	%SP;
	.reg .b64 	%SPL;
	.reg .b16 	%rs<5>;
	.reg .b32 	%r<5>;
	.reg .b64 	%rd<14>;

	mov.u64 	%SPL, __local_depot0;
	cvta.local.u64 	%SP, %SPL;
	add.u64 	%rd1, %SP, 0;
	add.u64 	%rd2, %SPL, 0;
	{ // callseq 0, 0
	.param .b64 param0;
	st.param.b64 	[param0], 5;
	.param .b64 retval0;
	call.uni (retval0), 
	malloc, 
	(
	param0
	);
	ld.param.b64 	%rd3, [retval0];
	} // callseq 0
	st.global.u64 	[dev_plain], %rd3;
	mov.b16 	%rs1, 122;
	st.u8 	[%rd3], %rs1;
	ld.global.u64 	%rd5, [dev_plain];
	mov.b16 	%rs2, 103;
	st.u8 	[%rd5+1], %rs2;
	ld.global.u64 	%rd6, [dev_plain];
	mov.b16 	%rs3, 101;
	st.u8 	[%rd6+2], %rs3;
	ld.global.u64 	%rd7, [dev_plain];
	st.u8 	[%rd7+3], %rs2;
	ld.global.u64 	%rd8, [dev_plain];
	mov.b16 	%rs4, 0;
	st.u8 	[%rd8+4], %rs4;
	ld.global.u64 	%rd9, [dev_plain];
	st.local.u64 	[%rd2], %rd9;
	mov.u64 	%rd10, $str;
	cvta.global.u64 	%rd11, %rd10;
	{ // callseq 1, 0
	.param .b64 param0;
	st.param.b64 	[param0], %rd11;
	.param .b64 param1;
	st.param.b64 	[param1], %rd1;
	.param .b32 retval0;
	call.uni (retval0), 
	vprintf, 
	(
	param0, 
	param1
	);
	ld.param.b32 	%r1, [retval0];
	} // callseq 1
	mov.u64 	%rd12, $str$1;
	cvta.global.u64 	%rd13, %rd12;
	{ // callseq 2, 0
	.param .b64 param0;
	st.param.b64 	[param0], %rd13;
	.param .b64 param1;
	st.param.b64 	[param1], 0;
	.param .b32 retval0;
	call.uni (retval0), 
	vprintf, 
	(
	param0, 
	param1
	);
	ld.param.b32 	%r3, [retval0];
	} // callseq 2
	ret;

}


// ===== COMPILED SASS (sm_100) =====

	.target	sm_100

	.elftype	@"ET_EXEC"


//--------------------- .note.nv.tkinfo           --------------------------
	.section	.note.nv.tkinfo,"",@"SHT_NOTE"
	.sectionflags	@"SHF_NOTE_NV_TKINFO"
	.tkinfo
        /*0018*/ 	.word	0x00000002
        /*0030*/ 	.string	""
        /*0030*/ 	.string	"ptxas"
        /*0030*/ 	.string	"Cuda compilation tools, release 13.0, V13.0.88"
        /*0030*/ 	.string	"Build cuda_13.0.r13.0/compiler.36424714_0"
        /*0030*/ 	.string	"-arch sm_100 -m 64 "



//--------------------- .note.nv.cuinfo           --------------------------
	.section	.note.nv.cuinfo,"",@"SHT_NOTE"
	.sectionflags	@"SHF_NOTE_NV_CUINFO"
        /*0018*/ 	.short	0x0002
        /*001a*/ 	.short	0x0064
        /*001c*/ 	.short	0x0082
	.zero		2


//--------------------- .nv.info                  --------------------------
	.section	.nv.info,"",@"SHT_CUDA_INFO"
	.align	4


	//----- nvinfo : EIATTR_REGCOUNT
	.align		4
        /*0000*/ 	.byte	0x04, 0x2f
        /*0002*/ 	.short	(.L_4 - .L_3)
	.align		4
.L_3:
        /*0004*/ 	.word	index@(_Z10cuda_hellov)
        /*0008*/ 	.word	0x00000018


	//----- nvinfo : EIATTR_FRAME_SIZE
	.align		4
.L_4:
        /*000c*/ 	.byte	0x04, 0x11
        /*000e*/ 	.short	(.L_6 - .L_5)
	.align		4
.L_5:
        /*0010*/ 	.word	index@(_Z10cuda_hellov)
        /*0014*/ 	.word	0x00000008


	//----- nvinfo : EIATTR_MIN_STACK_SIZE
	.align		4
.L_6:
        /*0018*/ 	.byte	0x04, 0x12
        /*001a*/ 	.short	(.L_8 - .L_7)
	.align		4
.L_7:
        /*001c*/ 	.word	index@(_Z10cuda_hellov)
        /*0020*/ 	.word	0x00000008
.L_8:


//--------------------- .nv.compat                --------------------------
	.section	.nv.compat,"",@"SHT_CUDA_COMPAT_INFO"
	.align	4
        /*0000*/ 	.byte	0x02, 0x09, 0x00, 0x00, 0x02, 0x02, 0x01, 0x00, 0x02, 0x05, 0x05, 0x00, 0x03, 0x07, 0x01, 0x01
        /*0010*/ 	.byte	0x02, 0x03, 0x00, 0x00, 0x02, 0x06, 0x01, 0x00, 0x04, 0x0b, 0x08, 0x00, 0x09, 0x00, 0x00, 0x00
        /*0020*/ 	.byte	0x00, 0x00, 0x00, 0x00


//--------------------- .nv.info._Z10cuda_hellov  --------------------------
	.section	.nv.info._Z10cuda_hellov,"",@"SHT_CUDA_INFO"
	.sectionflags	@""
	.align	4


	//----- nvinfo : EIATTR_CUDA_API_VERSION
	.align		4
        /*0000*/ 	.byte	0x04, 0x37
        /*0002*/ 	.short	(.L_10 - .L_9)
.L_9:
        /*0004*/ 	.word	0x00000082


	//----- nvinfo : EIATTR_SPARSE_MMA_MASK
	.align		4
.L_10:
        /*0008*/ 	.byte	0x03, 0x50
        /*000a*/ 	.short	0x0000


	//----- nvinfo : EIATTR_MAXREG_COUNT
	.align		4
        /*000c*/ 	.byte	0x03, 0x1b
        /*000e*/ 	.short	0x00ff


	//----- nvinfo : EIATTR_EXTERNS
	.align		4
        /*0010*/ 	.byte	0x04, 0x0f
        /*0012*/ 	.short	(.L_12 - .L_11)


	//   ....[0]....
	.align		4
.L_11:
        /*0014*/ 	.word	index@(vprintf)


	//   ....[1]....
	.align		4
        /*0018*/ 	.word	index@(malloc)


	//----- nvinfo : EIATTR_MERCURY_ISA_VERSION
	.align		4
.L_12:
        /*001c*/ 	.byte	0x03, 0x5f
        /*001e*/ 	.short	0x0101


	//----- nvinfo : EIATTR_VRC_CTA_INIT_COUNT
	.align		4
        /*0020*/ 	.byte	0x02, 0x4a
	.zero		1
	.zero		1


	//----- nvinfo : EIATTR_SYSCALL_OFFSETS
	.align		4
        /*0024*/ 	.byte	0x04, 0x46
        /*0026*/ 	.short	(.L_14 - .L_13)


	//   ....[0]....
.L_13:
        /*0028*/ 	.word	0x000000c0


	//   ....[1]....
        /*002c*/ 	.word	0x00000250


	//   ....[2]....
        /*0030*/ 	.word	0x000002c0


	//----- nvinfo : EIATTR_EXIT_INSTR_OFFSETS
	.align		4
.L_14:
        /*0034*/ 	.byte	0x04, 0x1c
        /*0036*/ 	.short	(.L_16 - .L_15)


	//   ....[0]....
.L_15:
        /*0038*/ 	.word	0x000002d0


	//----- nvinfo : EIATTR_SW_WAR
	.align		4
.L_16:
        /*003c*/ 	.byte	0x04, 0x36
        /*003e*/ 	.short	(.L_18 - .L_17)
.L_17:
        /*0040*/ 	.word	0x00000008
.L_18:


//--------------------- .nv.callgraph             --------------------------
	.section	.nv.callgraph,"",@"SHT_CUDA_CALLGRAPH"
	.align	4
	.sectionentsize	8
	.align		4
        /*0000*/ 	.word	0x00000000
	.align		4
        /*0004*/ 	.word	0xffffffff
	.align		4
        /*0008*/ 	.word	index@(_Z10cuda_hellov)
	.align		4
        /*000c*/ 	.word	index@(vprintf)
	.align		4
        /*0010*/ 	.word	index@(_Z10cuda_hellov)
	.align		4
        /*0014*/ 	.word	index@(malloc)
	.align		4
        /*0018*/ 	.word	0x00000000
	.align		4
        /*001c*/ 	.word	0xfffffffe
	.align		4
        /*0020*/ 	.word	0x00000000
	.align		4
        /*0024*/ 	.word	0xfffffffd
	.align		4
        /*0028*/ 	.word	0x00000000
	.align		4
        /*002c*/ 	.word	0xfffffffc


//--------------------- .nv.constant4             --------------------------
	.section	.nv.constant4,"a",@progbits
	.align	8
	.align		8
.nv.constant4:
        /*0000*/ 	.dword	vprintf
	.align		8
        /*0008*/ 	.dword	malloc
	.align		8
        /*0010*/ 	.dword	dev_plain
	.align		8
        /*0018*/ 	.dword	$str
	.align		8
        /*0020*/ 	.dword	$str$1


//--------------------- .text._Z10cuda_hellov     --------------------------
	.section	.text._Z10cuda_hellov,"ax",@progbits
	.align	128
        .global         _Z10cuda_hellov
        .type           _Z10cuda_hellov,@function
        .size           _Z10cuda_hellov,(.L_x_4 - _Z10cuda_hellov)
        .other          _Z10cuda_hellov,@"STO_CUDA_ENTRY STV_DEFAULT"
_Z10cuda_hellov:
.text._Z10cuda_hellov:
[----:B------:R-:W0:Y:S01]  /*0000*/  LDC R1, c[0x0][0x37c] ;  /* 0x0000df00ff017b82 */ /* 0x000e220000000800 */
[----:B------:R-:W-:Y:S01]  /*0010*/  MOV R0, 0x8 ;  /* 0x0000000800007802 */ /* 0x000fe20000000f00 */
[----:B------:R-:W1:Y:S01]  /*0020*/  LDCU UR4, c[0x0][0x2f8] ;  /* 0x00005f00ff0477ac */ /* 0x000e620008000800 */
[----:B0-----:R-:W-:-:S05]  /*0030*/  VIADD R1, R1, 0xfffffff8 ;  /* 0xfffffff801017836 */ /* 0x001fca0000000000 */
[----:B------:R0:W2:Y:S01]  /*0040*/  LDC.64 R6, c[0x4][R0] ;  /* 0x0100000000067b82 */ /* 0x0000a20000000a00 */
[----:B------:R-:W3:Y:S01]  /*0050*/  LDCU UR5, c[0x0][0x2fc] ;  /* 0x00005f80ff0577ac */ /* 0x000ee20008000800 */
[----:B------:R-:W-:Y:S02]  /*0060*/  IMAD.MOV.U32 R4, RZ, RZ, 0x5 ;  /* 0x00000005ff047424 */ /* 0x000fe400078e00ff */
[----:B------:R-:W-:Y:S01]  /*0070*/  IMAD.MOV.U32 R5, RZ, RZ, RZ ;  /* 0x000000ffff057224 */ /* 0x000fe200078e00ff */
[----:B------:R-:W4:Y:S01]  /*0080*/  LDCU.64 UR36, c[0x0][0x358] ;  /* 0x00006b00ff2477ac */ /* 0x000f220008000a00 */
[----:B-1----:R-:W-:-:S04]  /*0090*/  IADD3 R16, P0, PT, R1, UR4, RZ ;  /* 0x0000000401107c10 */ /* 0x002fc8000ff1e0ff */
[----:B0--3--:R-:W-:-:S09]  /*00a0*/  IADD3.X R2, PT, PT, RZ, UR5, RZ, P0, !PT ;  /* 0x00000005ff027c10 */ /* 0x009fd200087fe4ff */
[----:B------:R-:W-:-:S07]  /*00b0*/  LEPC R20, `(.L_x_0) ;  /* 0x000000001014794e */ /* 0x000fce0000000000 */
[----:B--2-4-:R-:W-:Y:S05]  /*00c0*/  CALL.ABS.NOINC R6 ;  /* 0x0000000006007343 */ /* 0x014fea0003c00000 */
.L_x_0:
[----:B------:R-:W0:Y:S01]  /*00d0*/  LDC.64 R8, c[0x4][0x10] ;  /* 0x01000400ff087b82 */ /* 0x000e220000000a00 */
[----:B------:R-:W-:Y:S02]  /*00e0*/  IMAD.MOV.U32 R7, RZ, RZ, 0x7a ;  /* 0x0000007aff077424 */ /* 0x000fe400078e00ff */
[----:B------:R-:W-:Y:S02]  /*00f0*/  IMAD.MOV.U32 R0, RZ, RZ, 0x67 ;  /* 0x00000067ff007424 */ /* 0x000fe400078e00ff */
[----:B------:R-:W-:Y:S01]  /*0100*/  HFMA2 R3, -RZ, RZ, 0, 6.020069122314453125e-06 ;  /* 0x00000065ff037431 */ /* 0x000fe200000001ff */
[----:B------:R-:W-:Y:S01]  /*0110*/  MOV R17, 0x0 ;  /* 0x0000000000117802 */ /* 0x000fe20000000f00 */
[----:B------:R-:W1:Y:S01]  /*0120*/  LDCU.64 UR4, c[0x4][0x18] ;  /* 0x01000300ff0477ac */ /* 0x000e620008000a00 */
[----:B0-----:R-:W-:Y:S04]  /*0130*/  STG.E.64 desc[UR36][R8.64], R4 ;  /* 0x0000000408007986 */ /* 0x001fe8000c101b24 */
[----:B------:R0:W-:Y:S04]  /*0140*/  ST.E.U8 desc[UR36][R4.64], R7 ;  /* 0x0000000704007985 */ /* 0x0001e8000c101124 */
[----:B------:R-:W2:Y:S04]  /*0150*/  LDG.E.64 R18, desc[UR36][R8.64] ;  /* 0x0000002408127981 */ /* 0x000ea8000c1e1b00 */
[----:B--2---:R2:W-:Y:S04]  /*0160*/  ST.E.U8 desc[UR36][R18.64+0x1], R0 ;  /* 0x0000010012007985 */ /* 0x0045e8000c101124 */
[----:B0-----:R-:W3:Y:S04]  /*0170*/  LDG.E.64 R6, desc[UR36][R8.64] ;  /* 0x0000002408067981 */ /* 0x001ee8000c1e1b00 */
[----:B---3--:R0:W-:Y:S04]  /*0180*/  ST.E.U8 desc[UR36][R6.64+0x2], R3 ;  /* 0x0000020306007985 */ /* 0x0081e8000c101124 */
[----:B------:R-:W3:Y:S04]  /*0190*/  LDG.E.64 R10, desc[UR36][R8.64] ;  /* 0x00000024080a7981 */ /* 0x000ee8000c1e1b00 */
[----:B---3--:R3:W-:Y:S04]  /*01a0*/  ST.E.U8 desc[UR36][R10.64+0x3], R0 ;  /* 0x000003000a007985 */ /* 0x0087e8000c101124 */
[----:B------:R-:W4:Y:S04]  /*01b0*/  LDG.E.64 R12, desc[UR36][R8.64] ;  /* 0x00000024080c7981 */ /* 0x000f28000c1e1b00 */
[----:B----4-:R3:W-:Y:S04]  /*01c0*/  ST.E.U8 desc[UR36][R12.64+0x4], RZ ;  /* 0x000004ff0c007985 */ /* 0x0107e8000c101124 */
[----:B------:R-:W4:Y:S01]  /*01d0*/  LDG.E.64 R14, desc[UR36][R8.64] ;  /* 0x00000024080e7981 */ /* 0x000f22000c1e1b00 */
[----:B--2---:R3:W2:Y:S01]  /*01e0*/  LDC.64 R18, c[0x4][R17] ;  /* 0x0100000011127b82 */ /* 0x0046a20000000a00 */
[----:B-1----:R-:W-:Y:S01]  /*01f0*/  IMAD.U32 R4, RZ, RZ, UR4 ;  /* 0x00000004ff047e24 */ /* 0x002fe2000f8e00ff */
[----:B0-----:R-:W-:Y:S01]  /*0200*/  MOV R6, R16 ;  /* 0x0000001000067202 */ /* 0x001fe20000000f00 */
[----:B------:R-:W-:-:S02]  /*0210*/  IMAD.U32 R5, RZ, RZ, UR5 ;  /* 0x00000005ff057e24 */ /* 0x000fc4000f8e00ff */
[----:B------:R-:W-:Y:S01]  /*0220*/  IMAD.MOV.U32 R7, RZ, RZ, R2 ;  /* 0x000000ffff077224 */ /* 0x000fe200078e0002 */
[----:B--2-4-:R3:W-:Y:S06]  /*0230*/  STL.64 [R1], R14 ;  /* 0x0000000e01007387 */ /* 0x0147ec0000100a00 */
[----:B------:R-:W-:-:S07]  /*0240*/  LEPC R20, `(.L_x_1) ;  /* 0x000000001014794e */ /* 0x000fce0000000000 */
[----:B---3--:R-:W-:Y:S05]  /*0250*/  CALL.ABS.NOINC R18 ;  /* 0x0000000012007343 */ /* 0x008fea0003c00000 */
.L_x_1:
[----:B------:R0:W1:Y:S01]  /*0260*/  LDC.64 R2, c[0x4][R17] ;  /* 0x0100000011027b82 */ /* 0x0000620000000a00 */
[----:B------:R-:W2:Y:S01]  /*0270*/  LDCU.64 UR4, c[0x4][0x20] ;  /* 0x01000400ff0477ac */ /* 0x000ea20008000a00 */
[----:B------:R-:W-:Y:S01]  /*0280*/  CS2R R6, SRZ ;  /* 0x0000000000067805 */ /* 0x000fe2000001ff00 */
[----:B--2---:R-:W-:Y:S01]  /*0290*/  IMAD.U32 R4, RZ, RZ, UR4 ;  /* 0x00000004ff047e24 */ /* 0x004fe2000f8e00ff */
[----:B0-----:R-:W-:-:S07]  /*02a0*/  MOV R5, UR5 ;  /* 0x0000000500057c02 */ /* 0x001fce0008000f00 */
[----:B------:R-:W-:-:S07]  /*02b0*/  LEPC R20, `(.L_x_2) ;  /* 0x000000001014794e */ /* 0x000fce0000000000 */
[----:B-1----:R-:W-:Y:S05]  /*02c0*/  CALL.ABS.NOINC R2 ;  /* 0x0000000002007343 */ /* 0x002fea0003c00000 */
.L_x_2:
[----:B------:R-:W-:Y:S05]  /*02d0*/  EXIT ;  /* 0x000000000000794d */ /* 0x000fea0003800000 */
.L_x_3:
[----:B------:R-:W-:-:S00]  /*02e0*/  BRA `(.L_x_3) ;  /* 0xfffffffc00fc7947 */ /* 0x000fc0000383ffff */
[----:B------:R-:W-:-:S00]  /*02f0*/  NOP ;  /* 0x0000000000007918 */ /* 0x000fc00000000000 */
        /* <DEDUP_REMOVED lines=8> */
.L_x_4:


//--------------------- .nv.global.init           --------------------------
	.section	.nv.global.init,"aw",@progbits
.nv.global.init:
	.type		$str,@object
	.size		$str,($str$1 - $str)
$str:
        /*0000*/ 	.byte	0x47, 0x50, 0x55, 0x20, 0x25, 0x73, 0x0a, 0x00
	.type		$str$1,@object
	.size		$str$1,(.L_2 - $str$1)
$str$1:
        /*0008*/ 	.byte	0x48, 0x65, 0x6c, 0x6c, 0x6f, 0x20, 0x57, 0x6f, 0x72, 0x6c, 0x64, 0x20, 0x64, 0x75, 0x20, 0x47
        /*0018*/ 	.byte	0x50, 0x55, 0x0a, 0x00
.L_2:


//--------------------- .nv.shared.reserved.0     --------------------------
	.section	.nv.shared.reserved.0,"aw",@nobits
	.weak		__nv_reservedSMEM_offset_0_alias
	.size		__nv_reservedSMEM_offset_0_alias, 0, 64
	.other		__nv_reservedSMEM_offset_0_alias,@"STO_CUDA_RESERVED_SHARED STV_DEFAULT"
__nv_reservedSMEM_offset_0_alias:
	.zero		0
	.zero		64


//--------------------- .nv.global                --------------------------
	.section	.nv.global,"aw",@nobits
	.align	8
.nv.global:
	.type		dev_plain,@object
	.size		dev_plain,(.L_0 - dev_plain)
dev_plain:
	.zero		8
.L_0:


//--------------------- .nv.constant0._Z10cuda_hellov --------------------------
	.section	.nv.constant0._Z10cuda_hellov,"a",@progbits
	.sectionflags	@""
	.align	4
.nv.constant0._Z10cuda_hellov:
	.zero		896


//--------------------- SYMBOLS --------------------------

	.type		.nv.reservedSmem.offset0,@object
	.size		.nv.reservedSmem.offset0,0x4
	.type		vprintf,@function
	.type		malloc,@function
